//
// Generated by NVIDIA NVVM Compiler
//
// Compiler Build ID: CL-36424714
// Cuda compilation tools, release 13.0, V13.0.88
// Based on NVVM 20.0.0
//

.version 9.0
.target sm_100
.address_size 64

	// .globl	_Z4testv
.extern .func  (.param .b32 func_retval0) vprintf
(
	.param .b64 vprintf_param_0,
	.param .b64 vprintf_param_1
)
;
.global .align 4 .b8 precalc_xorwow_matrix[102400];
.global .align 4 .b8 precalc_xorwow_offset_matrix[102400];
.global .align 4 .b8 mrg32k3aM1[2304];
.global .align 4 .b8 mrg32k3aM2[2304];
.global .align 4 .b8 mrg32k3aM1SubSeq[2016];
.global .align 4 .b8 mrg32k3aM2SubSeq[2016];
.global .align 4 .b8 mrg32k3aM1Seq[2304];
.global .align 4 .b8 mrg32k3aM2Seq[2304];
.const .align 8 .b8 __cr_lgamma_table[72];
.global .align 1 .b8 $str[48] = {37, 46, 50, 102, 9, 32, 37, 46, 50, 102, 9, 32, 37, 46, 50, 102, 9, 32, 37, 46, 50, 102, 9, 32, 37, 46, 50, 102, 9, 32, 37, 46, 50, 102, 9, 32, 37, 46, 50, 102, 9, 32, 37, 46, 50, 102, 9};

.visible .entry _Z4testv()
{
	.local .align 16 .b8 	__local_depot0[64];
	.reg .b64 	%SP;
	.reg .b64 	%SPL;
	.reg .b16 	%rs<9>;
	.reg .b32 	%r<33>;
	.reg .b32 	%f<9>;
	.reg .b64 	%rd<5>;
	.reg .b64 	%fd<9>;

	mov.u64 	%SPL, __local_depot0;
	cvta.local.u64 	%SP, %SPL;
	add.u64 	%rd1, %SP, 0;
	add.u64 	%rd2, %SPL, 0;
	mov.b32 	%r6, -128;
	mov.b32 	%r18, 983055;
	mov.b32 	%r23, 1677747200;
	// begin inline asm
	lop3.b32 %r1, %r6, %r18, %r23, 234;

	// end inline asm
	mov.b32 	%r22, 15728880;
	// begin inline asm
	lop3.b32 %r5, %r6, %r22, %r23, 234;

	// end inline asm
	mov.b32 	%r26, 1678271496;
	// begin inline asm
	{sub.f16x2 %r9,%r1,%r26;
}
	// end inline asm
	mov.b32 	%r29, 738208768;
	mov.b32 	%r30, -729754496;
	// begin inline asm
	{fma.rn.f16x2 %r12,%r5,%r29,%r30;
}
	// end inline asm
	mov.b32 	%r21, -1;
	// begin inline asm
	lop3.b32 %r16, %r21, %r18, %r23, 234;

	// end inline asm
	// begin inline asm
	lop3.b32 %r20, %r21, %r22, %r23, 234;

	// end inline asm
	// begin inline asm
	{sub.f16x2 %r24,%r16,%r26;
}
	// end inline asm
	// begin inline asm
	{fma.rn.f16x2 %r27,%r20,%r29,%r30;
}
	// end inline asm
	mov.b32 	{%rs1, %rs2}, %r9;
	// begin inline asm
	{  cvt.f32.f16 %f1, %rs1;}

	// end inline asm
	cvt.f64.f32 	%fd1, %f1;
	// begin inline asm
	{  cvt.f32.f16 %f2, %rs2;}

	// end inline asm
	cvt.f64.f32 	%fd2, %f2;
	mov.b32 	{%rs3, %rs4}, %r24;
	// begin inline asm
	{  cvt.f32.f16 %f3, %rs3;}

	// end inline asm
	cvt.f64.f32 	%fd3, %f3;
	// begin inline asm
	{  cvt.f32.f16 %f4, %rs4;}

	// end inline asm
	cvt.f64.f32 	%fd4, %f4;
	mov.b32 	{%rs5, %rs7}, %r12;
	// begin inline asm
	{  cvt.f32.f16 %f5, %rs5;}

	// end inline asm
	cvt.f64.f32 	%fd5, %f5;
	mov.b32 	{%rs6, %rs8}, %r27;
	// begin inline asm
	{  cvt.f32.f16 %f6, %rs6;}

	// end inline asm
	cvt.f64.f32 	%fd6, %f6;
	// begin inline asm
	{  cvt.f32.f16 %f7, %rs7;}

	// end inline asm
	cvt.f64.f32 	%fd7, %f7;
	// begin inline asm
	{  cvt.f32.f16 %f8, %rs8;}

	// end inline asm
	cvt.f64.f32 	%fd8, %f8;
	st.local.v2.f64 	[%rd2], {%fd1, %fd2};
	st.local.v2.f64 	[%rd2+16], {%fd3, %fd4};
	st.local.v2.f64 	[%rd2+32], {%fd5, %fd6};
	st.local.v2.f64 	[%rd2+48], {%fd7, %fd8};
	mov.u64 	%rd3, $str;
	cvta.global.u64 	%rd4, %rd3;
	{ // callseq 0, 0
	.param .b64 param0;
	st.param.b64 	[param0], %rd4;
	.param .b64 param1;
	st.param.b64 	[param1], %rd1;
	.param .b32 retval0;
	call.uni (retval0), 
	vprintf, 
	(
	param0, 
	param1
	);
	ld.param.b32 	%r31, [retval0];
	} // callseq 0
	ret;

}


// ===== COMPILED SASS (sm_100) =====

	.target	sm_100

	.elftype	@"ET_EXEC"


//--------------------- .note.nv.tkinfo           --------------------------
	.section	.note.nv.tkinfo,"",@"SHT_NOTE"
	.sectionflags	@"SHF_NOTE_NV_TKINFO"
	.tkinfo
        /*0018*/ 	.word	0x00000002
        /*0030*/ 	.string	""
        /*0030*/ 	.string	"ptxas"
        /*0030*/ 	.string	"Cuda compilation tools, release 13.0, V13.0.88"
        /*0030*/ 	.string	"Build cuda_13.0.r13.0/compiler.36424714_0"
        /*0030*/ 	.string	"-arch sm_100 -m 64 "



//--------------------- .note.nv.cuinfo           --------------------------
	.section	.note.nv.cuinfo,"",@"SHT_NOTE"
	.sectionflags	@"SHF_NOTE_NV_CUINFO"
        /*0018*/ 	.short	0x0002
        /*001a*/ 	.short	0x0064
        /*001c*/ 	.short	0x0082
	.zero		2


//--------------------- .nv.info                  --------------------------
	.section	.nv.info,"",@"SHT_CUDA_INFO"
	.align	4


	//----- nvinfo : EIATTR_REGCOUNT
	.align		4
        /*0000*/ 	.byte	0x04, 0x2f
        /*0002*/ 	.short	(.L_11 - .L_10)
	.align		4
.L_10:
        /*0004*/ 	.word	index@(_Z4testv)
        /*0008*/ 	.word	0x0000001a


	//----- nvinfo : EIATTR_FRAME_SIZE
	.align		4
.L_11:
        /*000c*/ 	.byte	0x04, 0x11
        /*000e*/ 	.short	(.L_13 - .L_12)
	.align		4
.L_12:
        /*0010*/ 	.word	index@(_Z4testv)
        /*0014*/ 	.word	0x00000040


	//----- nvinfo : EIATTR_MIN_STACK_SIZE
	.align		4
.L_13:
        /*0018*/ 	.byte	0x04, 0x12
        /*001a*/ 	.short	(.L_15 - .L_14)
	.align		4
.L_14:
        /*001c*/ 	.word	index@(_Z4testv)
        /*0020*/ 	.word	0x00000040
.L_15:


//--------------------- .nv.compat                --------------------------
	.section	.nv.compat,"",@"SHT_CUDA_COMPAT_INFO"
	.align	4
        /*0000*/ 	.byte	0x02, 0x09, 0x00, 0x00, 0x02, 0x02, 0x01, 0x00, 0x02, 0x05, 0x05, 0x00, 0x03, 0x07, 0x01, 0x01
        /*0010*/ 	.byte	0x02, 0x03, 0x00, 0x00, 0x02, 0x06, 0x01, 0x00, 0x04, 0x0b, 0x08, 0x00, 0x09, 0x00, 0x00, 0x00
        /*0020*/ 	.byte	0x00, 0x00, 0x00, 0x00


//--------------------- .nv.info._Z4testv         --------------------------
	.section	.nv.info._Z4testv,"",@"SHT_CUDA_INFO"
	.sectionflags	@""
	.align	4


	//----- nvinfo : EIATTR_CUDA_API_VERSION
	.align		4
        /*0000*/ 	.byte	0x04, 0x37
        /*0002*/ 	.short	(.L_17 - .L_16)
.L_16:
        /*0004*/ 	.word	0x00000082


	//----- nvinfo : EIATTR_SPARSE_MMA_MASK
	.align		4
.L_17:
        /*0008*/ 	.byte	0x03, 0x50
        /*000a*/ 	.short	0x0000


	//----- nvinfo : EIATTR_MAXREG_COUNT
	.align		4
        /*000c*/ 	.byte	0x03, 0x1b
        /*000e*/ 	.short	0x00ff


	//----- nvinfo : EIATTR_EXTERNS
	.align		4
        /*0010*/ 	.byte	0x04, 0x0f
        /*0012*/ 	.short	(.L_19 - .L_18)


	//   ....[0]....
	.align		4
.L_18:
        /*0014*/ 	.word	index@(vprintf)


	//----- nvinfo : EIATTR_MERCURY_ISA_VERSION
	.align		4
.L_19:
        /*0018*/ 	.byte	0x03, 0x5f
        /*001a*/ 	.short	0x0101


	//----- nvinfo : EIATTR_VRC_CTA_INIT_COUNT
	.align		4
        /*001c*/ 	.byte	0x02, 0x4a
	.zero		1
	.zero		1


	//----- nvinfo : EIATTR_SYSCALL_OFFSETS
	.align		4
        /*0020*/ 	.byte	0x04, 0x46
        /*0022*/ 	.short	(.L_21 - .L_20)


	//   ....[0]....
.L_20:
        /*0024*/ 	.word	0x000002d0


	//----- nvinfo : EIATTR_EXIT_INSTR_OFFSETS
	.align		4
.L_21:
        /*0028*/ 	.byte	0x04, 0x1c
        /*002a*/ 	.short	(.L_23 - .L_22)


	//   ....[0]....
.L_22:
        /*002c*/ 	.word	0x000002e0


	//----- nvinfo : EIATTR_SW_WAR
	.align		4
.L_23:
        /*0030*/ 	.byte	0x04, 0x36
        /*0032*/ 	.short	(.L_25 - .L_24)
.L_24:
        /*0034*/ 	.word	0x00000008
.L_25:


//--------------------- .nv.callgraph             --------------------------
	.section	.nv.callgraph,"",@"SHT_CUDA_CALLGRAPH"
	.align	4
	.sectionentsize	8
	.align		4
        /*0000*/ 	.word	0x00000000
	.align		4
        /*0004*/ 	.word	0xffffffff
	.align		4
        /*0008*/ 	.word	index@(_Z4testv)
	.align		4
        /*000c*/ 	.word	index@(vprintf)
	.align		4
        /*0010*/ 	.word	0x00000000
	.align		4
        /*0014*/ 	.word	0xfffffffe
	.align		4
        /*0018*/ 	.word	0x00000000
	.align		4
        /*001c*/ 	.word	0xfffffffd
	.align		4
        /*0020*/ 	.word	0x00000000
	.align		4
        /*0024*/ 	.word	0xfffffffc


//--------------------- .nv.constant4             --------------------------
	.section	.nv.constant4,"a",@progbits
	.align	8
	.align		8
.nv.constant4:
        /*0000*/ 	.dword	vprintf
	.align		8
        /*0008*/ 	.dword	precalc_xorwow_matrix
	.align		8
        /*0010*/ 	.dword	precalc_xorwow_offset_matrix
	.align		8
        /*0018*/ 	.dword	mrg32k3aM1
	.align		8
        /*0020*/ 	.dword	mrg32k3aM2
	.align		8
        /*0028*/ 	.dword	mrg32k3aM1SubSeq
	.align		8
        /*0030*/ 	.dword	mrg32k3aM2SubSeq
	.align		8
        /*0038*/ 	.dword	mrg32k3aM1Seq
	.align		8
        /*0040*/ 	.dword	mrg32k3aM2Seq
	.align		8
        /*0048*/ 	.dword	$str


//--------------------- .nv.constant3             --------------------------
	.section	.nv.constant3,"a",@progbits
	.align	8
.nv.constant3:
	.type		__cr_lgamma_table,@object
	.size		__cr_lgamma_table,(.L_8 - __cr_lgamma_table)
__cr_lgamma_table:
        /*0000*/ 	.byte	0x00, 0x00, 0x00, 0x00, 0x00, 0x00, 0x00, 0x00, 0x00, 0x00, 0x00, 0x00, 0x00, 0x00, 0x00, 0x00
        /*0010*/ 	.byte	0xef, 0x39, 0xfa, 0xfe, 0x42, 0x2e, 0xe6, 0x3f, 0x02, 0x20, 0x2a, 0xfa, 0x0b, 0xab, 0xfc, 0x3f
        /*0020*/ 	.byte	0xf9, 0x2c, 0x92, 0x7c, 0xa7, 0x6c, 0x09, 0x40, 0xc9, 0x79, 0x44, 0x3c, 0x64, 0x26, 0x13, 0x40
        /*0030*/ 	.byte	0xca, 0x01, 0xcf, 0x3a, 0x27, 0x51, 0x1a, 0x40, 0x30, 0xcc, 0x2d, 0xf3, 0xe1, 0x0c, 0x21, 0x40
        /*0040*/ 	.byte	0x0d, 0xb7, 0xfc, 0x82, 0x8e, 0x35, 0x25, 0x40
.L_8:


//--------------------- .text._Z4testv            --------------------------
	.section	.text._Z4testv,"ax",@progbits
	.align	128
        .global         _Z4testv
        .type           _Z4testv,@function
        .size           _Z4testv,(.L_x_2 - _Z4testv)
        .other          _Z4testv,@"STO_CUDA_ENTRY STV_DEFAULT"
_Z4testv:
.text._Z4testv:
[----:B------:R-:W0:Y:S01]  /*0000*/  LDC R1, c[0x0][0x37c] ;  /* 0x0000df00ff017b82 */ /* 0x000e220000000800 */
[----:B------:R-:W-:Y:S01]  /*0010*/  HFMA2 R5, -RZ, RZ, 1024, 1024 ;  /* 0x64006400ff057431 */ /* 0x000fe200000001ff */
[----:B------:R-:W-:Y:S01]  /*0020*/  MOV R4, 0xffffff80 ;  /* 0xffffff8000047802 */ /* 0x000fe20000000f00 */
[----:B------:R-:W-:Y:S01]  /*0030*/  IMAD.MOV.U32 R12, RZ, RZ, -0x1 ;  /* 0xffffffffff0c7424 */ /* 0x000fe200078e00ff */
[----:B------:R-:W-:Y:S01]  /*0040*/  MOV R6, 0x2c00 ;  /* 0x00002c0000067802 */ /* 0x000fe20000000f00 */
[----:B------:R-:W1:Y:S01]  /*0050*/  LDCU UR4, c[0x0][0x2f8] ;  /* 0x00005f00ff0477ac */ /* 0x000e620008000800 */
[----:B0-----:R-:W-:Y:S02]  /*0060*/  IADD3 R1, PT, PT, R1, -0x40, RZ ;  /* 0xffffffc001017810 */ /* 0x001fe40007ffe0ff */
[----:B------:R-:W-:Y:S01]  /*0070*/  PRMT R6, R6, 0x5410, R6 ;  /* 0x0000541006067816 */ /* 0x000fe20000000006 */
[----:B------:R-:W0:Y:S01]  /*0080*/  LDCU.64 UR6, c[0x4][0x48] ;  /* 0x01000900ff0677ac */ /* 0x000e220008000a00 */
[----:B------:R-:W-:-:S02]  /*0090*/  LOP3.LUT R0, R4, 0xf000f, R5, 0xea, !PT ;  /* 0x000f000f04007812 */ /* 0x000fc400078eea05 */
[C-C-:B------:R-:W-:Y:S01]  /*00a0*/  LOP3.LUT R2, R12.reuse, 0xf000f, R5.reuse, 0xea, !PT ;  /* 0x000f000f0c027812 */ /* 0x140fe200078eea05 */
[----:B------:R-:W2:Y:S02]  /*00b0*/  LDCU UR5, c[0x0][0x2fc] ;  /* 0x00005f80ff0577ac */ /* 0x000ea40008000800 */
[----:B------:R-:W-:Y:S02]  /*00c0*/  HADD2 R0, R0, -1032, -1032 ;  /* 0xe408e40800007430 */ /* 0x000fe40000000000 */
[----:B------:R-:W-:Y:S01]  /*00d0*/  HADD2 R3, R2, -1032, -1032 ;  /* 0xe408e40802037430 */ /* 0x000fe20000000000 */
[--C-:B------:R-:W-:Y:S02]  /*00e0*/  LOP3.LUT R2, R12, 0xf000f0, R5.reuse, 0xea, !PT ;  /* 0x00f000f00c027812 */ /* 0x100fe400078eea05 */
[--C-:B------:R-:W-:Y:S02]  /*00f0*/  HADD2.F32 R8, -RZ, R0.reuse.H0_H0 ;  /* 0x20000000ff087230 */ /* 0x100fe40000004100 */
[----:B------:R-:W-:Y:S01]  /*0100*/  HADD2.F32 R10, -RZ, R0.H1_H1 ;  /* 0x30000000ff0a7230 */ /* 0x000fe20000004100 */
[----:B------:R-:W-:Y:S01]  /*0110*/  LOP3.LUT R0, R4, 0xf000f0, R5, 0xea, !PT ;  /* 0x00f000f004007812 */ /* 0x000fe200078eea05 */
[----:B------:R-:W-:-:S02]  /*0120*/  HFMA2 R2, R2, R6.H1_H1, -72, -72 ;  /* 0xd480d48002027431 */ /* 0x000fc40000060006 */
[--C-:B------:R-:W-:Y:S01]  /*0130*/  HADD2.F32 R16, -RZ, R3.reuse.H0_H0 ;  /* 0x20000003ff107230 */ /* 0x100fe20000004100 */
[----:B------:R-:W-:Y:S01]  /*0140*/  F2F.F64.F32 R8, R8 ;  /* 0x0000000800087310 */ /* 0x000fe20000201800 */
[----:B------:R-:W-:Y:S02]  /*0150*/  HADD2.F32 R3, -RZ, R3.H1_H1 ;  /* 0x30000003ff037230 */ /* 0x000fe40000004100 */
[----:B------:R-:W-:Y:S02]  /*0160*/  HFMA2 R0, R0, R6.H1_H1, -72, -72 ;  /* 0xd480d48000007431 */ /* 0x000fe40000060006 */
[--C-:B------:R-:W-:Y:S01]  /*0170*/  HADD2.F32 R14, -RZ, R2.reuse.H0_H0 ;  /* 0x20000002ff0e7230 */ /* 0x100fe20000004100 */
[----:B-1----:R-:W-:Y:S01]  /*0180*/  IADD3 R6, P0, PT, R1, UR4, RZ ;  /* 0x0000000401067c10 */ /* 0x002fe2000ff1e0ff */
[----:B------:R-:W-:Y:S01]  /*0190*/  HADD2.F32 R22, -RZ, R2.H1_H1 ;  /* 0x30000002ff167230 */ /* 0x000fe20000004100 */
[----:B0-----:R-:W-:Y:S01]  /*01a0*/  MOV R5, UR7 ;  /* 0x0000000700057c02 */ /* 0x001fe20008000f00 */
[--C-:B------:R-:W-:Y:S01]  /*01b0*/  HADD2.F32 R12, -RZ, R0.reuse.H0_H0 ;  /* 0x20000000ff0c7230 */ /* 0x100fe20000004100 */
[----:B------:R-:W0:Y:S01]  /*01c0*/  F2F.F64.F32 R10, R10 ;  /* 0x0000000a000a7310 */ /* 0x000e220000201800 */
[----:B------:R-:W-:Y:S01]  /*01d0*/  HADD2.F32 R20, -RZ, R0.H1_H1 ;  /* 0x30000000ff147230 */ /* 0x000fe20000004100 */
[----:B------:R-:W-:Y:S01]  /*01e0*/  MOV R0, 0x0 ;  /* 0x0000000000007802 */ /* 0x000fe20000000f00 */
[----:B------:R-:W-:Y:S01]  /*01f0*/  IMAD.U32 R4, RZ, RZ, UR6 ;  /* 0x00000006ff047e24 */ /* 0x000fe2000f8e00ff */
[----:B--2---:R-:W-:-:S04]  /*0200*/  IADD3.X R7, PT, PT, RZ, UR5, RZ, P0, !PT ;  /* 0x00000005ff077c10 */ /* 0x004fc800087fe4ff */
[----:B------:R-:W-:Y:S01]  /*0210*/  F2F.F64.F32 R16, R16 ;  /* 0x0000001000107310 */ /* 0x000fe20000201800 */
[----:B0-----:R0:W-:Y:S07]  /*0220*/  STL.128 [R1], R8 ;  /* 0x0000000801007387 */ /* 0x0011ee0000100c00 */
[----:B------:R1:W2:Y:S08]  /*0230*/  F2F.F64.F32 R18, R3 ;  /* 0x0000000300127310 */ /* 0x0002b00000201800 */
[----:B------:R-:W-:Y:S01]  /*0240*/  F2F.F64.F32 R12, R12 ;  /* 0x0000000c000c7310 */ /* 0x000fe20000201800 */
[----:B-1----:R0:W1:Y:S01]  /*0250*/  LDC.64 R2, c[0x4][R0] ;  /* 0x0100000000027b82 */ /* 0x0020620000000a00 */
[----:B--2---:R0:W-:Y:S06]  /*0260*/  STL.128 [R1+0x10], R16 ;  /* 0x0000101001007387 */ /* 0x0041ec0000100c00 */
[----:B------:R-:W2:Y:S08]  /*0270*/  F2F.F64.F32 R14, R14 ;  /* 0x0000000e000e7310 */ /* 0x000eb00000201800 */
[----:B------:R-:W-:Y:S01]  /*0280*/  F2F.F64.F32 R20, R20 ;  /* 0x0000001400147310 */ /* 0x000fe20000201800 */
[----:B--2---:R0:W-:Y:S07]  /*0290*/  STL.128 [R1+0x20], R12 ;  /* 0x0000200c01007387 */ /* 0x0041ee0000100c00 */
[----:B------:R-:W2:Y:S02]  /*02a0*/  F2F.F64.F32 R22, R22 ;  /* 0x0000001600167310 */ /* 0x000ea40000201800 */
[----:B-12---:R0:W-:Y:S02]  /*02b0*/  STL.128 [R1+0x30], R20 ;  /* 0x0000301401007387 */ /* 0x0061e40000100c00 */
[----:B0-----:R-:W-:-:S07]  /*02c0*/  LEPC R20, `(.L_x_0) ;  /* 0x000000001014794e */ /* 0x001fce0000000000 */
[----:B------:R-:W-:Y:S05]  /*02d0*/  CALL.ABS.NOINC R2 ;  /* 0x0000000002007343 */ /* 0x000fea0003c00000 */
.L_x_0:
[----:B------:R-:W-:Y:S05]  /*02e0*/  EXIT ;  /* 0x000000000000794d */ /* 0x000fea0003800000 */
.L_x_1:
[----:B------:R-:W-:-:S00]  /*02f0*/  BRA `(.L_x_1) ;  /* 0xfffffffc00fc7947 */ /* 0x000fc0000383ffff */
[----:B------:R-:W-:-:S00]  /*0300*/  NOP ;  /* 0x0000000000007918 */ /* 0x000fc00000000000 */
[----:B------:R-:W-:-:S00]  /*0310*/  NOP ;  /* 0x0000000000007918 */ /* 0x000fc00000000000 */
[----:B------:R-:W-:-:S00]  /*0320*/  NOP ;  /* 0x0000000000007918 */ /* 0x000fc00000000000 */
[----:B------:R-:W-:-:S00]  /*0330*/  NOP ;  /* 0x0000000000007918 */ /* 0x000fc00000000000 */
[----:B------:R-:W-:-:S00]  /*0340*/  NOP ;  /* 0x0000000000007918 */ /* 0x000fc00000000000 */
[----:B------:R-:W-:-:S00]  /*0350*/  NOP ;  /* 0x0000000000007918 */ /* 0x000fc00000000000 */
[----:B------:R-:W-:-:S00]  /*0360*/  NOP ;  /* 0x0000000000007918 */ /* 0x000fc00000000000 */
[----:B------:R-:W-:-:S00]  /*0370*/  NOP ;  /* 0x0000000000007918 */ /* 0x000fc00000000000 */
.L_x_2:


//--------------------- .nv.global.init           --------------------------
	.section	.nv.global.init,"aw",@progbits
	.align	4
.nv.global.init:
	.type		mrg32k3aM1SubSeq,@object
	.size		mrg32k3aM1SubSeq,(mrg32k3aM2SubSeq - mrg32k3aM1SubSeq)
mrg32k3aM1SubSeq:
        /*0000*/ 	.byte	0x0b, 0xcc, 0xee, 0x04, 0x73, 0x29, 0x8b, 0x6f, 0xf6, 0x53, 0x03, 0xf6, 0x23, 0xf6, 0xea, 0xda
        /* <DEDUP_REMOVED lines=125> */
	.type		mrg32k3aM2SubSeq,@object
	.size		mrg32k3aM2SubSeq,(mrg32k3aM1 - mrg32k3aM2SubSeq)
mrg32k3aM2SubSeq:
        /* <DEDUP_REMOVED lines=126> */
	.type		mrg32k3aM1,@object
	.size		mrg32k3aM1,(mrg32k3aM1Seq - mrg32k3aM1)
mrg32k3aM1:
        /* <DEDUP_REMOVED lines=144> */
	.type		mrg32k3aM1Seq,@object
	.size		mrg32k3aM1Seq,(mrg32k3aM2 - mrg32k3aM1Seq)
mrg32k3aM1Seq:
        /* <DEDUP_REMOVED lines=144> */
	.type		mrg32k3aM2,@object
	.size		mrg32k3aM2,(mrg32k3aM2Seq - mrg32k3aM2)
mrg32k3aM2:
        /* <DEDUP_REMOVED lines=144> */
	.type		mrg32k3aM2Seq,@object
	.size		mrg32k3aM2Seq,(precalc_xorwow_matrix - mrg32k3aM2Seq)
mrg32k3aM2Seq:
        /* <DEDUP_REMOVED lines=144> */
	.type		precalc_xorwow_matrix,@object
	.size		precalc_xorwow_matrix,(precalc_xorwow_offset_matrix - precalc_xorwow_matrix)
precalc_xorwow_matrix:
        /* <DEDUP_REMOVED lines=6400> */
	.type		precalc_xorwow_offset_matrix,@object
	.size		precalc_xorwow_offset_matrix,($str - precalc_xorwow_offset_matrix)
precalc_xorwow_offset_matrix:
        /* <DEDUP_REMOVED lines=6400> */
	.type		$str,@object
	.size		$str,(.L_9 - $str)
$str:
        /*353c0*/ 	.byte	0x25, 0x2e, 0x32, 0x66, 0x09, 0x20, 0x25, 0x2e, 0x32, 0x66, 0x09, 0x20, 0x25, 0x2e, 0x32, 0x66
        /*353d0*/ 	.byte	0x09, 0x20, 0x25, 0x2e, 0x32, 0x66, 0x09, 0x20, 0x25, 0x2e, 0x32, 0x66, 0x09, 0x20, 0x25, 0x2e
        /*353e0*/ 	.byte	0x32, 0x66, 0x09, 0x20, 0x25, 0x2e, 0x32, 0x66, 0x09, 0x20, 0x25, 0x2e, 0x32, 0x66, 0x09, 0x00
.L_9:


//--------------------- .nv.shared.reserved.0     --------------------------
	.section	.nv.shared.reserved.0,"aw",@nobits
	.weak		__nv_reservedSMEM_offset_0_alias
	.size		__nv_reservedSMEM_offset_0_alias, 0, 64
	.other		__nv_reservedSMEM_offset_0_alias,@"STO_CUDA_RESERVED_SHARED STV_DEFAULT"
__nv_reservedSMEM_offset_0_alias:
	.zero		0
	.zero		64


//--------------------- .nv.constant0._Z4testv    --------------------------
	.section	.nv.constant0._Z4testv,"a",@progbits
	.sectionflags	@""
	.align	4
.nv.constant0._Z4testv:
	.zero		896


//--------------------- SYMBOLS --------------------------

	.type		.nv.reservedSmem.offset0,@object
	.size		.nv.reservedSmem.offset0,0x4
	.type		vprintf,@function
